//
// Generated by NVIDIA NVVM Compiler
//
// Compiler Build ID: CL-36424714
// Cuda compilation tools, release 13.0, V13.0.88
// Based on NVVM 20.0.0
//

.version 9.0
.target sm_100
.address_size 64

	// .globl	_Z6searchiPcS_c

.visible .entry _Z6searchiPcS_c(
	.param .u32 _Z6searchiPcS_c_param_0,
	.param .u64 .ptr .align 1 _Z6searchiPcS_c_param_1,
	.param .u64 .ptr .align 1 _Z6searchiPcS_c_param_2,
	.param .u8 _Z6searchiPcS_c_param_3
)
{
	.reg .pred 	%p<3>;
	.reg .b16 	%rs<6>;
	.reg .b32 	%r<6>;
	.reg .b64 	%rd<11>;

	ld.param.u32 	%r2, [_Z6searchiPcS_c_param_0];
	ld.param.u64 	%rd2, [_Z6searchiPcS_c_param_1];
	ld.param.u64 	%rd3, [_Z6searchiPcS_c_param_2];
	ld.param.s8 	%rs1, [_Z6searchiPcS_c_param_3];
	cvta.to.global.u64 	%rd1, %rd3;
	mov.u32 	%r3, %ctaid.x;
	mov.u32 	%r4, %ntid.x;
	mov.u32 	%r5, %tid.x;
	mad.lo.s32 	%r1, %r3, %r4, %r5;
	setp.ge.s32 	%p1, %r1, %r2;
	@%p1 bra 	$L__BB0_4;
	cvta.to.global.u64 	%rd4, %rd2;
	cvt.s64.s32 	%rd5, %r1;
	add.s64 	%rd6, %rd4, %rd5;
	ld.global.u8 	%rs2, [%rd6];
	and.b16  	%rs3, %rs1, 255;
	setp.ne.s16 	%p2, %rs2, %rs3;
	@%p2 bra 	$L__BB0_3;
	add.s64 	%rd10, %rd1, %rd5;
	mov.b16 	%rs5, 49;
	st.global.u8 	[%rd10], %rs5;
	bra.uni 	$L__BB0_4;
$L__BB0_3:
	add.s64 	%rd8, %rd1, %rd5;
	mov.b16 	%rs4, 48;
	st.global.u8 	[%rd8], %rs4;
$L__BB0_4:
	ret;

}


// ===== COMPILED SASS (sm_100) =====

	.target	sm_100

	.elftype	@"ET_EXEC"


//--------------------- .note.nv.tkinfo           --------------------------
	.section	.note.nv.tkinfo,"",@"SHT_NOTE"
	.sectionflags	@"SHF_NOTE_NV_TKINFO"
	.tkinfo
        /*0018*/ 	.word	0x00000002
        /*0030*/ 	.string	""
        /*0030*/ 	.string	"ptxas"
        /*0030*/ 	.string	"Cuda compilation tools, release 13.0, V13.0.88"
        /*0030*/ 	.string	"Build cuda_13.0.r13.0/compiler.36424714_0"
        /*0030*/ 	.string	"-arch sm_100 -m 64 "



//--------------------- .note.nv.cuinfo           --------------------------
	.section	.note.nv.cuinfo,"",@"SHT_NOTE"
	.sectionflags	@"SHF_NOTE_NV_CUINFO"
        /*0018*/ 	.short	0x0002
        /*001a*/ 	.short	0x0064
        /*001c*/ 	.short	0x0082
	.zero		2


//--------------------- .nv.info                  --------------------------
	.section	.nv.info,"",@"SHT_CUDA_INFO"
	.align	4


	//----- nvinfo : EIATTR_REGCOUNT
	.align		4
        /*0000*/ 	.byte	0x04, 0x2f
        /*0002*/ 	.short	(.L_1 - .L_0)
	.align		4
.L_0:
        /*0004*/ 	.word	index@(_Z6searchiPcS_c)
        /*0008*/ 	.word	0x0000000a


	//----- nvinfo : EIATTR_FRAME_SIZE
	.align		4
.L_1:
        /*000c*/ 	.byte	0x04, 0x11
        /*000e*/ 	.short	(.L_3 - .L_2)
	.align		4
.L_2:
        /*0010*/ 	.word	index@(_Z6searchiPcS_c)
        /*0014*/ 	.word	0x00000000


	//----- nvinfo : EIATTR_MIN_STACK_SIZE
	.align		4
.L_3:
        /*0018*/ 	.byte	0x04, 0x12
        /*001a*/ 	.short	(.L_5 - .L_4)
	.align		4
.L_4:
        /*001c*/ 	.word	index@(_Z6searchiPcS_c)
        /*0020*/ 	.word	0x00000000
.L_5:


//--------------------- .nv.compat                --------------------------
	.section	.nv.compat,"",@"SHT_CUDA_COMPAT_INFO"
	.align	4
        /*0000*/ 	.byte	0x02, 0x09, 0x00, 0x00, 0x02, 0x02, 0x01, 0x00, 0x02, 0x05, 0x05, 0x00, 0x03, 0x07, 0x01, 0x01
        /*0010*/ 	.byte	0x02, 0x03, 0x00, 0x00, 0x02, 0x06, 0x01, 0x00, 0x04, 0x0b, 0x08, 0x00, 0x09, 0x00, 0x00, 0x00
        /*0020*/ 	.byte	0x00, 0x00, 0x00, 0x00


//--------------------- .nv.info._Z6searchiPcS_c  --------------------------
	.section	.nv.info._Z6searchiPcS_c,"",@"SHT_CUDA_INFO"
	.sectionflags	@""
	.align	4


	//----- nvinfo : EIATTR_CUDA_API_VERSION
	.align		4
        /*0000*/ 	.byte	0x04, 0x37
        /*0002*/ 	.short	(.L_7 - .L_6)
.L_6:
        /*0004*/ 	.word	0x00000082


	//----- nvinfo : EIATTR_KPARAM_INFO
	.align		4
.L_7:
        /*0008*/ 	.byte	0x04, 0x17
        /*000a*/ 	.short	(.L_9 - .L_8)
.L_8:
        /*000c*/ 	.word	0x00000000
        /*0010*/ 	.short	0x0003
        /*0012*/ 	.short	0x0018
        /*0014*/ 	.byte	0x00, 0xf0, 0x05, 0x00


	//----- nvinfo : EIATTR_KPARAM_INFO
	.align		4
.L_9:
        /*0018*/ 	.byte	0x04, 0x17
        /*001a*/ 	.short	(.L_11 - .L_10)
.L_10:
        /*001c*/ 	.word	0x00000000
        /*0020*/ 	.short	0x0002
        /*0022*/ 	.short	0x0010
        /*0024*/ 	.byte	0x00, 0xf5, 0x21, 0x00


	//----- nvinfo : EIATTR_KPARAM_INFO
	.align		4
.L_11:
        /*0028*/ 	.byte	0x04, 0x17
        /*002a*/ 	.short	(.L_13 - .L_12)
.L_12:
        /*002c*/ 	.word	0x00000000
        /*0030*/ 	.short	0x0001
        /*0032*/ 	.short	0x0008
        /*0034*/ 	.byte	0x00, 0xf5, 0x21, 0x00


	//----- nvinfo : EIATTR_KPARAM_INFO
	.align		4
.L_13:
        /*0038*/ 	.byte	0x04, 0x17
        /*003a*/ 	.short	(.L_15 - .L_14)
.L_14:
        /*003c*/ 	.word	0x00000000
        /*0040*/ 	.short	0x0000
        /*0042*/ 	.short	0x0000
        /*0044*/ 	.byte	0x00, 0xf0, 0x11, 0x00


	//----- nvinfo : EIATTR_SPARSE_MMA_MASK
	.align		4
.L_15:
        /*0048*/ 	.byte	0x03, 0x50
        /*004a*/ 	.short	0x0000


	//----- nvinfo : EIATTR_MAXREG_COUNT
	.align		4
        /*004c*/ 	.byte	0x03, 0x1b
        /*004e*/ 	.short	0x00ff


	//----- nvinfo : EIATTR_MERCURY_ISA_VERSION
	.align		4
        /*0050*/ 	.byte	0x03, 0x5f
        /*0052*/ 	.short	0x0101


	//----- nvinfo : EIATTR_VRC_CTA_INIT_COUNT
	.align		4
        /*0054*/ 	.byte	0x02, 0x4a
	.zero		1
	.zero		1


	//----- nvinfo : EIATTR_EXIT_INSTR_OFFSETS
	.align		4
        /*0058*/ 	.byte	0x04, 0x1c
        /*005a*/ 	.short	(.L_17 - .L_16)


	//   ....[0]....
.L_16:
        /*005c*/ 	.word	0x00000070


	//   ....[1]....
        /*0060*/ 	.word	0x00000190


	//   ....[2]....
        /*0064*/ 	.word	0x00000200


	//----- nvinfo : EIATTR_CBANK_PARAM_SIZE
	.align		4
.L_17:
        /*0068*/ 	.byte	0x03, 0x19
        /*006a*/ 	.short	0x0019


	//----- nvinfo : EIATTR_PARAM_CBANK
	.align		4
        /*006c*/ 	.byte	0x04, 0x0a
        /*006e*/ 	.short	(.L_19 - .L_18)
	.align		4
.L_18:
        /*0070*/ 	.word	index@(.nv.constant0._Z6searchiPcS_c)
        /*0074*/ 	.short	0x0380
        /*0076*/ 	.short	0x0019


	//----- nvinfo : EIATTR_SW_WAR
	.align		4
.L_19:
        /*0078*/ 	.byte	0x04, 0x36
        /*007a*/ 	.short	(.L_21 - .L_20)
.L_20:
        /*007c*/ 	.word	0x00000008
.L_21:


//--------------------- .nv.callgraph             --------------------------
	.section	.nv.callgraph,"",@"SHT_CUDA_CALLGRAPH"
	.align	4
	.sectionentsize	8
	.align		4
        /*0000*/ 	.word	0x00000000
	.align		4
        /*0004*/ 	.word	0xffffffff
	.align		4
        /*0008*/ 	.word	0x00000000
	.align		4
        /*000c*/ 	.word	0xfffffffe
	.align		4
        /*0010*/ 	.word	0x00000000
	.align		4
        /*0014*/ 	.word	0xfffffffd
	.align		4
        /*0018*/ 	.word	0x00000000
	.align		4
        /*001c*/ 	.word	0xfffffffc


//--------------------- .text._Z6searchiPcS_c     --------------------------
	.section	.text._Z6searchiPcS_c,"ax",@progbits
	.align	128
        .global         _Z6searchiPcS_c
        .type           _Z6searchiPcS_c,@function
        .size           _Z6searchiPcS_c,(.L_x_1 - _Z6searchiPcS_c)
        .other          _Z6searchiPcS_c,@"STO_CUDA_ENTRY STV_DEFAULT"
_Z6searchiPcS_c:
.text._Z6searchiPcS_c:
[----:B------:R-:W-:Y:S01]  /*0000*/  LDC R1, c[0x0][0x37c] ;  /* 0x0000df00ff017b82 */ /* 0x000fe20000000800 */
[----:B------:R-:W0:Y:S07]  /*0010*/  S2R R0, SR_TID.X ;  /* 0x0000000000007919 */ /* 0x000e2e0000002100 */
[----:B------:R-:W0:Y:S01]  /*0020*/  S2UR UR4, SR_CTAID.X ;  /* 0x00000000000479c3 */ /* 0x000e220000002500 */
[----:B------:R-:W1:Y:S07]  /*0030*/  LDCU UR5, c[0x0][0x380] ;  /* 0x00007000ff0577ac */ /* 0x000e6e0008000800 */
[----:B------:R-:W0:Y:S02]  /*0040*/  LDC R7, c[0x0][0x360] ;  /* 0x0000d800ff077b82 */ /* 0x000e240000000800 */
[----:B0-----:R-:W-:-:S05]  /*0050*/  IMAD R7, R7, UR4, R0 ;  /* 0x0000000407077c24 */ /* 0x001fca000f8e0200 */
[----:B-1----:R-:W-:-:S13]  /*0060*/  ISETP.GE.AND P0, PT, R7, UR5, PT ;  /* 0x0000000507007c0c */ /* 0x002fda000bf06270 */
[----:B------:R-:W-:Y:S05]  /*0070*/  @P0 EXIT ;  /* 0x000000000000094d */ /* 0x000fea0003800000 */
[----:B------:R-:W0:Y:S01]  /*0080*/  LDCU.64 UR4, c[0x0][0x388] ;  /* 0x00007100ff0477ac */ /* 0x000e220008000a00 */
[----:B------:R-:W-:Y:S01]  /*0090*/  SHF.R.S32.HI R0, RZ, 0x1f, R7 ;  /* 0x0000001fff007819 */ /* 0x000fe20000011407 */
[----:B------:R-:W1:Y:S01]  /*00a0*/  LDCU.64 UR6, c[0x0][0x358] ;  /* 0x00006b00ff0677ac */ /* 0x000e620008000a00 */
[----:B0-----:R-:W-:Y:S01]  /*00b0*/  IADD3 R2, P0, PT, R7, UR4, RZ ;  /* 0x0000000407027c10 */ /* 0x001fe2000ff1e0ff */
[----:B------:R-:W0:Y:S03]  /*00c0*/  LDCU.U8 UR4, c[0x0][0x398] ;  /* 0x00007300ff0477ac */ /* 0x000e260008000000 */
[----:B------:R-:W-:-:S05]  /*00d0*/  IADD3.X R3, PT, PT, R0, UR5, RZ, P0, !PT ;  /* 0x0000000500037c10 */ /* 0x000fca00087fe4ff */
[----:B-1----:R-:W2:Y:S01]  /*00e0*/  LDG.E.U8 R2, desc[UR6][R2.64] ;  /* 0x0000000602027981 */ /* 0x002ea2000c1e1100 */
[----:B------:R-:W-:Y:S01]  /*00f0*/  IMAD.MOV.U32 R6, RZ, RZ, 0x31 ;  /* 0x00000031ff067424 */ /* 0x000fe200078e00ff */
[----:B0-----:R-:W-:-:S04]  /*0100*/  UPRMT UR4, UR4, 0x8880, URZ ;  /* 0x0000888004047896 */ /* 0x001fc800080000ff */
[----:B------:R-:W-:-:S04]  /*0110*/  UPRMT UR4, UR4, 0x7710, URZ ;  /* 0x0000771004047896 */ /* 0x000fc800080000ff */
[----:B------:R-:W-:-:S06]  /*0120*/  ULOP3.LUT UR4, UR4, 0xff, URZ, 0xc0, !UPT ;  /* 0x000000ff04047892 */ /* 0x000fcc000f8ec0ff */
[----:B--2---:R-:W-:-:S13]  /*0130*/  ISETP.NE.AND P0, PT, R2, UR4, PT ;  /* 0x0000000402007c0c */ /* 0x004fda000bf05270 */
[----:B------:R-:W0:Y:S01]  /*0140*/  @!P0 LDC.64 R4, c[0x0][0x390] ;  /* 0x0000e400ff048b82 */ /* 0x000e220000000a00 */
[----:B------:R-:W-:Y:S02]  /*0150*/  @!P0 PRMT R3, R6, 0x7610, R3 ;  /* 0x0000761006038816 */ /* 0x000fe40000000003 */
[----:B0-----:R-:W-:-:S05]  /*0160*/  @!P0 IADD3 R4, P1, PT, R7, R4, RZ ;  /* 0x0000000407048210 */ /* 0x001fca0007f3e0ff */
[----:B------:R-:W-:-:S05]  /*0170*/  @!P0 IMAD.X R5, R0, 0x1, R5, P1 ;  /* 0x0000000100058824 */ /* 0x000fca00008e0605 */
[----:B------:R0:W-:Y:S01]  /*0180*/  @!P0 STG.E.U8 desc[UR6][R4.64], R3 ;  /* 0x0000000304008986 */ /* 0x0001e2000c101106 */
[----:B------:R-:W-:Y:S05]  /*0190*/  @!P0 EXIT ;  /* 0x000000000000894d */ /* 0x000fea0003800000 */
[----:B------:R-:W1:Y:S01]  /*01a0*/  LDCU.64 UR4, c[0x0][0x390] ;  /* 0x00007200ff0477ac */ /* 0x000e620008000a00 */
[----:B0-----:R-:W-:Y:S01]  /*01b0*/  IMAD.MOV.U32 R4, RZ, RZ, 0x30 ;  /* 0x00000030ff047424 */ /* 0x001fe200078e00ff */
[----:B-1----:R-:W-:-:S04]  /*01c0*/  IADD3 R2, P0, PT, R7, UR4, RZ ;  /* 0x0000000407027c10 */ /* 0x002fc8000ff1e0ff */
[----:B------:R-:W-:Y:S02]  /*01d0*/  IADD3.X R3, PT, PT, R0, UR5, RZ, P0, !PT ;  /* 0x0000000500037c10 */ /* 0x000fe400087fe4ff */
[----:B------:R-:W-:-:S05]  /*01e0*/  PRMT R0, R4, 0x7610, R0 ;  /* 0x0000761004007816 */ /* 0x000fca0000000000 */
[----:B------:R-:W-:Y:S01]  /*01f0*/  STG.E.U8 desc[UR6][R2.64], R0 ;  /* 0x0000000002007986 */ /* 0x000fe2000c101106 */
[----:B------:R-:W-:Y:S05]  /*0200*/  EXIT ;  /* 0x000000000000794d */ /* 0x000fea0003800000 */
.L_x_0:
[----:B------:R-:W-:-:S00]  /*0210*/  BRA `(.L_x_0) ;  /* 0xfffffffc00fc7947 */ /* 0x000fc0000383ffff */
[----:B------:R-:W-:-:S00]  /*0220*/  NOP ;  /* 0x0000000000007918 */ /* 0x000fc00000000000 */
        /* <DEDUP_REMOVED lines=13> */
.L_x_1:


//--------------------- .nv.shared.reserved.0     --------------------------
	.section	.nv.shared.reserved.0,"aw",@nobits
	.weak		__nv_reservedSMEM_offset_0_alias
	.size		__nv_reservedSMEM_offset_0_alias, 0, 64
	.other		__nv_reservedSMEM_offset_0_alias,@"STO_CUDA_RESERVED_SHARED STV_DEFAULT"
__nv_reservedSMEM_offset_0_alias:
	.zero		0
	.zero		64


//--------------------- .nv.constant0._Z6searchiPcS_c --------------------------
	.section	.nv.constant0._Z6searchiPcS_c,"a",@progbits
	.sectionflags	@""
	.align	4
.nv.constant0._Z6searchiPcS_c:
	.zero		921


//--------------------- SYMBOLS --------------------------

	.type		.nv.reservedSmem.offset0,@object
	.size		.nv.reservedSmem.offset0,0x4
